	.headerflags	@"EF_CUDA_TEXMODE_UNIFIED EF_CUDA_64BIT_ADDRESS EF_CUDA_ACCELERATORS EF_CUDA_SM90 EF_CUDA_VIRTUAL_SM(EF_CUDA_SM90)"
	.elftype	@"ET_EXEC"


//--------------------- .nv.info                  --------------------------
	.section	.nv.info,"",@"SHT_CUDA_INFO"
	.align	4


	//----- nvinfo : EIATTR_REGCOUNT
	.align		4
        /*0000*/ 	.byte	0x04, 0x2f
        /*0002*/ 	.short	(.L_3 - .L_2)
	.align		4
.L_2:
        /*0004*/ 	.word	index@(triton_poi_fused__native_batch_norm_legit_no_training_25)
        /*0008*/ 	.word	0x00000012


	//----- nvinfo : EIATTR_MIN_STACK_SIZE
	.align		4
.L_3:
        /*000c*/ 	.byte	0x04, 0x12
        /*000e*/ 	.short	(.L_5 - .L_4)
	.align		4
.L_4:
        /*0010*/ 	.word	index@(triton_poi_fused__native_batch_norm_legit_no_training_25)
        /*0014*/ 	.word	0x00000000


	//----- nvinfo : EIATTR_FRAME_SIZE
	.align		4
.L_5:
        /*0018*/ 	.byte	0x04, 0x11
        /*001a*/ 	.short	(.L_7 - .L_6)
	.align		4
.L_6:
        /*001c*/ 	.word	index@(triton_poi_fused__native_batch_norm_legit_no_training_25)
        /*0020*/ 	.word	0x00000000


	//----- nvinfo : EIATTR_MIN_STACK_SIZE
	.align		4
.L_7:
        /*0024*/ 	.byte	0x04, 0x12
        /*0026*/ 	.short	(.L_9 - .L_8)
	.align		4
.L_8:
        /*0028*/ 	.word	index@(triton_poi_fused__native_batch_norm_legit_no_training_25)
        /*002c*/ 	.word	0x00000000
.L_9:


//--------------------- .nv.info.triton_poi_fused__native_batch_norm_legit_no_training_25 --------------------------
	.section	.nv.info.triton_poi_fused__native_batch_norm_legit_no_training_25,"",@"SHT_CUDA_INFO"
	.sectionflags	@""
	.align	4


	//----- nvinfo : EIATTR_CUDA_API_VERSION
	.align		4
        /*0000*/ 	.byte	0x04, 0x37
        /*0002*/ 	.short	(.L_11 - .L_10)
.L_10:
        /*0004*/ 	.word	0x0000007c


	//----- nvinfo : EIATTR_KPARAM_INFO
	.align		4
.L_11:
        /*0008*/ 	.byte	0x04, 0x17
        /*000a*/ 	.short	(.L_13 - .L_12)
.L_12:
        /*000c*/ 	.word	0x00000000
        /*0010*/ 	.short	0x0006
        /*0012*/ 	.short	0x0030
        /*0014*/ 	.byte	0x00, 0xf0, 0x11, 0x00


	//----- nvinfo : EIATTR_KPARAM_INFO
	.align		4
.L_13:
        /*0018*/ 	.byte	0x04, 0x17
        /*001a*/ 	.short	(.L_15 - .L_14)
.L_14:
        /*001c*/ 	.word	0x00000000
        /*0020*/ 	.short	0x0005
        /*0022*/ 	.short	0x0028
        /*0024*/ 	.byte	0x00, 0xf4, 0x21, 0x00


	//----- nvinfo : EIATTR_KPARAM_INFO
	.align		4
.L_15:
        /*0028*/ 	.byte	0x04, 0x17
        /*002a*/ 	.short	(.L_17 - .L_16)
.L_16:
        /*002c*/ 	.word	0x00000000
        /*0030*/ 	.short	0x0004
        /*0032*/ 	.short	0x0020
        /*0034*/ 	.byte	0x00, 0xf4, 0x21, 0x00


	//----- nvinfo : EIATTR_KPARAM_INFO
	.align		4
.L_17:
        /*0038*/ 	.byte	0x04, 0x17
        /*003a*/ 	.short	(.L_19 - .L_18)
.L_18:
        /*003c*/ 	.word	0x00000000
        /*0040*/ 	.short	0x0003
        /*0042*/ 	.short	0x0018
        /*0044*/ 	.byte	0x00, 0xf4, 0x21, 0x00


	//----- nvinfo : EIATTR_KPARAM_INFO
	.align		4
.L_19:
        /*0048*/ 	.byte	0x04, 0x17
        /*004a*/ 	.short	(.L_21 - .L_20)
.L_20:
        /*004c*/ 	.word	0x00000000
        /*0050*/ 	.short	0x0002
        /*0052*/ 	.short	0x0010
        /*0054*/ 	.byte	0x00, 0xf4, 0x21, 0x00


	//----- nvinfo : EIATTR_KPARAM_INFO
	.align		4
.L_21:
        /*0058*/ 	.byte	0x04, 0x17
        /*005a*/ 	.short	(.L_23 - .L_22)
.L_22:
        /*005c*/ 	.word	0x00000000
        /*0060*/ 	.short	0x0001
        /*0062*/ 	.short	0x0008
        /*0064*/ 	.byte	0x00, 0xf4, 0x21, 0x00


	//----- nvinfo : EIATTR_KPARAM_INFO
	.align		4
.L_23:
        /*0068*/ 	.byte	0x04, 0x17
        /*006a*/ 	.short	(.L_25 - .L_24)
.L_24:
        /*006c*/ 	.word	0x00000000
        /*0070*/ 	.short	0x0000
        /*0072*/ 	.short	0x0000
        /*0074*/ 	.byte	0x00, 0xf4, 0x21, 0x00


	//----- nvinfo : EIATTR_SPARSE_MMA_MASK
	.align		4
.L_25:
        /*0078*/ 	.byte	0x03, 0x50
        /*007a*/ 	.short	0x0000


	//----- nvinfo : EIATTR_MAXREG_COUNT
	.align		4
        /*007c*/ 	.byte	0x03, 0x1b
        /*007e*/ 	.short	0x00ff


	//----- nvinfo : EIATTR_EXIT_INSTR_OFFSETS
	.align		4
        /*0080*/ 	.byte	0x04, 0x1c
        /*0082*/ 	.short	(.L_27 - .L_26)


	//   ....[0]....
.L_26:
        /*0084*/ 	.word	0x000002d0


	//   ....[1]....
        /*0088*/ 	.word	0x000002f0


	//----- nvinfo : EIATTR_REQNTID
	.align		4
.L_27:
        /*008c*/ 	.byte	0x04, 0x10
        /*008e*/ 	.short	(.L_29 - .L_28)
.L_28:
        /*0090*/ 	.word	0x00000080
        /*0094*/ 	.word	0x00000001
        /*0098*/ 	.word	0x00000001


	//----- nvinfo : EIATTR_CBANK_PARAM_SIZE
	.align		4
.L_29:
        /*009c*/ 	.byte	0x03, 0x19
        /*009e*/ 	.short	0x0034


	//----- nvinfo : EIATTR_PARAM_CBANK
	.align		4
        /*00a0*/ 	.byte	0x04, 0x0a
        /*00a2*/ 	.short	(.L_31 - .L_30)
	.align		4
.L_30:
        /*00a4*/ 	.word	index@(.nv.constant0.triton_poi_fused__native_batch_norm_legit_no_training_25)
        /*00a8*/ 	.short	0x0210
        /*00aa*/ 	.short	0x0034


	//----- nvinfo : EIATTR_SW_WAR
	.align		4
.L_31:
        /*00ac*/ 	.byte	0x04, 0x36
        /*00ae*/ 	.short	(.L_33 - .L_32)
.L_32:
        /*00b0*/ 	.word	0x00000008
.L_33:


//--------------------- .nv.callgraph             --------------------------
	.section	.nv.callgraph,"",@"SHT_CUDA_CALLGRAPH"
	.align	4
	.sectionentsize	8
	.align		4
        /*0000*/ 	.word	0x00000000
	.align		4
        /*0004*/ 	.word	0xffffffff
	.align		4
        /*0008*/ 	.word	0x00000000
	.align		4
        /*000c*/ 	.word	0xfffffffe
	.align		4
        /*0010*/ 	.word	0x00000000
	.align		4
        /*0014*/ 	.word	0xfffffffd
	.align		4
        /*0018*/ 	.word	0x00000000
	.align		4
        /*001c*/ 	.word	0xfffffffc


//--------------------- .nv.constant4             --------------------------
	.section	.nv.constant4,"a",@progbits
	.align	8
	.align		8
.nv.constant4:
        /*0000*/ 	.dword	_$_str
	.align		8
        /*0008*/ 	.dword	_$_str_$_2


//--------------------- .text.triton_poi_fused__native_batch_norm_legit_no_training_25 --------------------------
	.section	.text.triton_poi_fused__native_batch_norm_legit_no_training_25,"ax",@progbits
	.align	128
        .global         triton_poi_fused__native_batch_norm_legit_no_training_25
        .type           triton_poi_fused__native_batch_norm_legit_no_training_25,@function
        .size           triton_poi_fused__native_batch_norm_legit_no_training_25,(.L_x_1 - triton_poi_fused__native_batch_norm_legit_no_training_25)
        .other          triton_poi_fused__native_batch_norm_legit_no_training_25,@"STO_CUDA_ENTRY STV_DEFAULT"
triton_poi_fused__native_batch_norm_legit_no_training_25:
.text.triton_poi_fused__native_batch_norm_legit_no_training_25:
[----:B------:R-:W0:Y:S01]  /*0000*/  LDC R1, c[0x0][0x28] ;  /* 0x00000a00ff017b82 */ /* 0x000e220000000800 */
[----:B------:R-:W1:Y:S07]  /*0010*/  S2R R0, SR_TID.X ;  /* 0x0000000000007919 */ /* 0x000e6e0000002100 */
[----:B------:R-:W2:Y:S01]  /*0020*/  LDC.64 R8, c[0x0][0x220] ;  /* 0x00008800ff087b82 */ /* 0x000ea20000000a00 */
[----:B------:R-:W-:Y:S01]  /*0030*/  HFMA2.MMA R14, -RZ, RZ, 0, 0 ;  /* 0x00000000ff0e7435 */ /* 0x000fe200000001ff */
[----:B------:R-:W-:Y:S01]  /*0040*/  ULDC.64 UR4, c[0x0][0x208] ;  /* 0x0000820000047ab9 */ /* 0x000fe20000000a00 */
[----:B------:R-:W3:Y:S05]  /*0050*/  S2R R3, SR_CTAID.X ;  /* 0x0000000000037919 */ /* 0x000eea0000002500 */
[----:B------:R-:W4:Y:S08]  /*0060*/  LDC.64 R4, c[0x0][0x210] ;  /* 0x00008400ff047b82 */ /* 0x000f300000000a00 */
[----:B------:R-:W5:Y:S08]  /*0070*/  LDC.64 R6, c[0x0][0x218] ;  /* 0x00008600ff067b82 */ /* 0x000f700000000a00 */
[----:B------:R-:W5:Y:S01]  /*0080*/  LDC.64 R10, c[0x0][0x228] ;  /* 0x00008a00ff0a7b82 */ /* 0x000f620000000a00 */
[----:B-1----:R-:W-:-:S07]  /*0090*/  LOP3.LUT R0, R0, 0x7f, RZ, 0xc0, !PT ;  /* 0x0000007f00007812 */ /* 0x002fce00078ec0ff */
[----:B------:R-:W1:Y:S01]  /*00a0*/  LDC.64 R12, c[0x0][0x230] ;  /* 0x00008c00ff0c7b82 */ /* 0x000e620000000a00 */
[----:B---3--:R-:W-:-:S04]  /*00b0*/  LEA R0, R3, R0, 0x7 ;  /* 0x0000000003007211 */ /* 0x008fc800078e38ff */
[C---:B------:R-:W-:Y:S01]  /*00c0*/  ISETP.GE.AND P2, PT, R0.reuse, 0x1800, PT ;  /* 0x000018000000780c */ /* 0x040fe20003f46270 */
[----:B------:R-:W-:-:S05]  /*00d0*/  IMAD.HI R2, R0, 0x2aaaaaab, RZ ;  /* 0x2aaaaaab00027827 */ /* 0x000fca00078e02ff */
[----:B------:R-:W-:-:S04]  /*00e0*/  SHF.R.U32.HI R3, RZ, 0x1f, R2 ;  /* 0x0000001fff037819 */ /* 0x000fc80000011602 */
[----:B------:R-:W-:-:S05]  /*00f0*/  LEA.HI R3, R2, R3, RZ, 0x1c ;  /* 0x0000000302037211 */ /* 0x000fca00078fe0ff */
[----:B------:R-:W-:-:S04]  /*0100*/  IMAD R15, R3, -0x60, R0 ;  /* 0xffffffa0030f7824 */ /* 0x000fc800078e0200 */
[----:B--2---:R-:W-:-:S05]  /*0110*/  IMAD.WIDE R8, R15, 0x4, R8 ;  /* 0x000000040f087825 */ /* 0x004fca00078e0208 */
[----:B------:R2:W3:Y:S01]  /*0120*/  @!P2 LDG.E.EL R14, desc[UR4][R8.64] ;  /* 0x00000004080ea981 */ /* 0x0004e2000c2e1900 */
[----:B------:R-:W-:Y:S01]  /*0130*/  CS2R R2, SRZ ;  /* 0x0000000000027805 */ /* 0x000fe2000001ff00 */
[----:B----4-:R-:W-:-:S04]  /*0140*/  IMAD.WIDE R4, R0, 0x4, R4 ;  /* 0x0000000400047825 */ /* 0x010fc800078e0204 */
[C---:B-----5:R-:W-:Y:S01]  /*0150*/  IMAD.WIDE R6, R15.reuse, 0x4, R6 ;  /* 0x000000040f067825 */ /* 0x060fe200078e0206 */
[----:B------:R4:W5:Y:S03]  /*0160*/  @!P2 LDG.E R2, desc[UR4][R4.64] ;  /* 0x000000040402a981 */ /* 0x000966000c1e1900 */
[C---:B0-2---:R-:W-:Y:S01]  /*0170*/  IMAD.WIDE R8, R15.reuse, 0x4, R10 ;  /* 0x000000040f087825 */ /* 0x045fe200078e020a */
[----:B------:R0:W5:Y:S03]  /*0180*/  @!P2 LDG.E.EL R3, desc[UR4][R6.64] ;  /* 0x000000040603a981 */ /* 0x000166000c2e1900 */
[----:B-1----:R-:W-:Y:S01]  /*0190*/  IMAD.WIDE R10, R15, 0x4, R12 ;  /* 0x000000040f0a7825 */ /* 0x002fe200078e020c */
[----:B------:R-:W-:Y:S01]  /*01a0*/  CS2R R12, SRZ ;  /* 0x00000000000c7805 */ /* 0x000fe2000001ff00 */
[----:B----4-:R-:W1:Y:S05]  /*01b0*/  LDC.64 R4, c[0x0][0x238] ;  /* 0x00008e00ff047b82 */ /* 0x010e6a0000000a00 */
[----:B------:R-:W2:Y:S04]  /*01c0*/  @!P2 LDG.E.EL R12, desc[UR4][R8.64] ;  /* 0x00000004080ca981 */ /* 0x000ea8000c2e1900 */
[----:B------:R-:W2:Y:S01]  /*01d0*/  @!P2 LDG.E.EL R13, desc[UR4][R10.64] ;  /* 0x000000040a0da981 */ /* 0x000ea2000c2e1900 */
[----:B0-----:R-:W-:Y:S01]  /*01e0*/  MOV R6, 0x3e800000 ;  /* 0x3e80000000067802 */ /* 0x001fe20000000f00 */
[----:B---3--:R-:W-:-:S04]  /*01f0*/  FADD R14, R14, 9.9999997473787516356e-06 ;  /* 0x3727c5ac0e0e7421 */ /* 0x008fc80000000000 */
[----:B------:R-:W0:Y:S01]  /*0200*/  MUFU.SQRT R15, R14 ;  /* 0x0000000e000f7308 */ /* 0x000e220000002000 */
[----:B-----5:R-:W-:Y:S01]  /*0210*/  FADD R2, -R3, R2 ;  /* 0x0000000203027221 */ /* 0x020fe20000000100 */
[C---:B0-----:R-:W-:Y:S02]  /*0220*/  FSETP.GT.AND P0, PT, R15.reuse, 8.50705917302346158658e+37, PT ;  /* 0x7e8000000f00780b */ /* 0x041fe40003f04000 */
[----:B------:R-:W-:Y:S02]  /*0230*/  FSETP.GEU.AND P1, PT, R15, 1.175494350822287508e-38, PT ;  /* 0x008000000f00780b */ /* 0x000fe40003f2e000 */
[----:B------:R-:W-:-:S09]  /*0240*/  FSEL R6, R6, 1, P0 ;  /* 0x3f80000006067808 */ /* 0x000fd20000000000 */
[----:B------:R-:W-:Y:S02]  /*0250*/  @P0 FMUL R15, R15, 0.25 ;  /* 0x3e8000000f0f0820 */ /* 0x000fe40000400000 */
[----:B------:R-:W-:Y:S02]  /*0260*/  @!P1 FMUL R6, R6, 16777216 ;  /* 0x4b80000006069820 */ /* 0x000fe40000400000 */
[----:B------:R-:W-:-:S06]  /*0270*/  @!P1 FMUL R15, R15, 16777216 ;  /* 0x4b8000000f0f9820 */ /* 0x000fcc0000400000 */
[----:B------:R-:W0:Y:S02]  /*0280*/  MUFU.RCP R15, R15 ;  /* 0x0000000f000f7308 */ /* 0x000e240000001000 */
[----:B0-----:R-:W-:-:S04]  /*0290*/  FMUL R3, R15, R6 ;  /* 0x000000060f037220 */ /* 0x001fc80000400000 */
[----:B------:R-:W-:Y:S01]  /*02a0*/  FMUL R6, R2, R3 ;  /* 0x0000000302067220 */ /* 0x000fe20000400000 */
[----:B-1----:R-:W-:-:S04]  /*02b0*/  IMAD.WIDE R2, R0, 0x4, R4 ;  /* 0x0000000400027825 */ /* 0x002fc800078e0204 */
[----:B--2---:R-:W-:Y:S01]  /*02c0*/  FFMA R13, R6, R12, R13 ;  /* 0x0000000c060d7223 */ /* 0x004fe2000000000d */
[----:B------:R-:W-:Y:S06]  /*02d0*/  @P2 EXIT ;  /* 0x000000000000294d */ /* 0x000fec0003800000 */
[----:B------:R-:W-:Y:S01]  /*02e0*/  STG.E desc[UR4][R2.64], R13 ;  /* 0x0000000d02007986 */ /* 0x000fe2000c101904 */
[----:B------:R-:W-:Y:S05]  /*02f0*/  EXIT ;  /* 0x000000000000794d */ /* 0x000fea0003800000 */
.L_x_0:
[----:B------:R-:W-:-:S00]  /*0300*/  BRA `(.L_x_0) ;  /* 0xfffffffc00fc7947 */ /* 0x000fc0000383ffff */
[----:B------:R-:W-:-:S00]  /*0310*/  NOP ;  /* 0x0000000000007918 */ /* 0x000fc00000000000 */
        /* <DEDUP_REMOVED lines=14> */
.L_x_1:


//--------------------- .nv.global.init           --------------------------
	.section	.nv.global.init,"aw",@progbits
.nv.global.init:
	.type		_$_str,@object
	.size		_$_str,(_$_str_$_2 - _$_str)
_$_str:
        /*0000*/ 	.byte	0x5f, 0x5f, 0x43, 0x55, 0x44, 0x41, 0x5f, 0x46, 0x54, 0x5a, 0x00
	.type		_$_str_$_2,@object
	.size		_$_str_$_2,(.L_1 - _$_str_$_2)
_$_str_$_2:
        /*000b*/ 	.byte	0x5f, 0x5f, 0x43, 0x55, 0x44, 0x41, 0x5f, 0x50, 0x52, 0x45, 0x43, 0x5f, 0x53, 0x51, 0x52, 0x54
        /*001b*/ 	.byte	0x00
.L_1:


//--------------------- .nv.constant0.triton_poi_fused__native_batch_norm_legit_no_training_25 --------------------------
	.section	.nv.constant0.triton_poi_fused__native_batch_norm_legit_no_training_25,"a",@progbits
	.sectionflags	@""
	.align	4
.nv.constant0.triton_poi_fused__native_batch_norm_legit_no_training_25:
	.zero		580
